	.headerflags	@"EF_CUDA_TEXMODE_UNIFIED EF_CUDA_64BIT_ADDRESS EF_CUDA_ACCELERATORS EF_CUDA_SM90 EF_CUDA_VIRTUAL_SM(EF_CUDA_SM90)"
	.elftype	@"ET_EXEC"


//--------------------- .nv.info                  --------------------------
	.section	.nv.info,"",@"SHT_CUDA_INFO"
	.align	4


	//----- nvinfo : EIATTR_REGCOUNT
	.align		4
        /*0000*/ 	.byte	0x04, 0x2f
        /*0002*/ 	.short	(.L_1 - .L_0)
	.align		4
.L_0:
        /*0004*/ 	.word	index@(triton_poi_fused_max_pool2d_with_indices_9)
        /*0008*/ 	.word	0x00000016


	//----- nvinfo : EIATTR_MIN_STACK_SIZE
	.align		4
.L_1:
        /*000c*/ 	.byte	0x04, 0x12
        /*000e*/ 	.short	(.L_3 - .L_2)
	.align		4
.L_2:
        /*0010*/ 	.word	index@(triton_poi_fused_max_pool2d_with_indices_9)
        /*0014*/ 	.word	0x00000000


	//----- nvinfo : EIATTR_FRAME_SIZE
	.align		4
.L_3:
        /*0018*/ 	.byte	0x04, 0x11
        /*001a*/ 	.short	(.L_5 - .L_4)
	.align		4
.L_4:
        /*001c*/ 	.word	index@(triton_poi_fused_max_pool2d_with_indices_9)
        /*0020*/ 	.word	0x00000000


	//----- nvinfo : EIATTR_MIN_STACK_SIZE
	.align		4
.L_5:
        /*0024*/ 	.byte	0x04, 0x12
        /*0026*/ 	.short	(.L_7 - .L_6)
	.align		4
.L_6:
        /*0028*/ 	.word	index@(triton_poi_fused_max_pool2d_with_indices_9)
        /*002c*/ 	.word	0x00000000
.L_7:


//--------------------- .nv.info.triton_poi_fused_max_pool2d_with_indices_9 --------------------------
	.section	.nv.info.triton_poi_fused_max_pool2d_with_indices_9,"",@"SHT_CUDA_INFO"
	.sectionflags	@""
	.align	4


	//----- nvinfo : EIATTR_CUDA_API_VERSION
	.align		4
        /*0000*/ 	.byte	0x04, 0x37
        /*0002*/ 	.short	(.L_9 - .L_8)
.L_8:
        /*0004*/ 	.word	0x0000007c


	//----- nvinfo : EIATTR_KPARAM_INFO
	.align		4
.L_9:
        /*0008*/ 	.byte	0x04, 0x17
        /*000a*/ 	.short	(.L_11 - .L_10)
.L_10:
        /*000c*/ 	.word	0x00000000
        /*0010*/ 	.short	0x0003
        /*0012*/ 	.short	0x0018
        /*0014*/ 	.byte	0x00, 0xf0, 0x11, 0x00


	//----- nvinfo : EIATTR_KPARAM_INFO
	.align		4
.L_11:
        /*0018*/ 	.byte	0x04, 0x17
        /*001a*/ 	.short	(.L_13 - .L_12)
.L_12:
        /*001c*/ 	.word	0x00000000
        /*0020*/ 	.short	0x0002
        /*0022*/ 	.short	0x0010
        /*0024*/ 	.byte	0x00, 0xf4, 0x21, 0x00


	//----- nvinfo : EIATTR_KPARAM_INFO
	.align		4
.L_13:
        /*0028*/ 	.byte	0x04, 0x17
        /*002a*/ 	.short	(.L_15 - .L_14)
.L_14:
        /*002c*/ 	.word	0x00000000
        /*0030*/ 	.short	0x0001
        /*0032*/ 	.short	0x0008
        /*0034*/ 	.byte	0x00, 0xf4, 0x21, 0x00


	//----- nvinfo : EIATTR_KPARAM_INFO
	.align		4
.L_15:
        /*0038*/ 	.byte	0x04, 0x17
        /*003a*/ 	.short	(.L_17 - .L_16)
.L_16:
        /*003c*/ 	.word	0x00000000
        /*0040*/ 	.short	0x0000
        /*0042*/ 	.short	0x0000
        /*0044*/ 	.byte	0x00, 0xf4, 0x21, 0x00


	//----- nvinfo : EIATTR_SPARSE_MMA_MASK
	.align		4
.L_17:
        /*0048*/ 	.byte	0x03, 0x50
        /*004a*/ 	.short	0x0000


	//----- nvinfo : EIATTR_MAXREG_COUNT
	.align		4
        /*004c*/ 	.byte	0x03, 0x1b
        /*004e*/ 	.short	0x00ff


	//----- nvinfo : EIATTR_EXIT_INSTR_OFFSETS
	.align		4
        /*0050*/ 	.byte	0x04, 0x1c
        /*0052*/ 	.short	(.L_19 - .L_18)


	//   ....[0]....
.L_18:
        /*0054*/ 	.word	0x000003f0


	//----- nvinfo : EIATTR_REQNTID
	.align		4
.L_19:
        /*0058*/ 	.byte	0x04, 0x10
        /*005a*/ 	.short	(.L_21 - .L_20)
.L_20:
        /*005c*/ 	.word	0x00000080
        /*0060*/ 	.word	0x00000001
        /*0064*/ 	.word	0x00000001


	//----- nvinfo : EIATTR_CBANK_PARAM_SIZE
	.align		4
.L_21:
        /*0068*/ 	.byte	0x03, 0x19
        /*006a*/ 	.short	0x001c


	//----- nvinfo : EIATTR_PARAM_CBANK
	.align		4
        /*006c*/ 	.byte	0x04, 0x0a
        /*006e*/ 	.short	(.L_23 - .L_22)
	.align		4
.L_22:
        /*0070*/ 	.word	index@(.nv.constant0.triton_poi_fused_max_pool2d_with_indices_9)
        /*0074*/ 	.short	0x0210
        /*0076*/ 	.short	0x001c


	//----- nvinfo : EIATTR_SW_WAR
	.align		4
.L_23:
        /*0078*/ 	.byte	0x04, 0x36
        /*007a*/ 	.short	(.L_25 - .L_24)
.L_24:
        /*007c*/ 	.word	0x00000008
.L_25:


//--------------------- .nv.callgraph             --------------------------
	.section	.nv.callgraph,"",@"SHT_CUDA_CALLGRAPH"
	.align	4
	.sectionentsize	8
	.align		4
        /*0000*/ 	.word	0x00000000
	.align		4
        /*0004*/ 	.word	0xffffffff
	.align		4
        /*0008*/ 	.word	0x00000000
	.align		4
        /*000c*/ 	.word	0xfffffffe
	.align		4
        /*0010*/ 	.word	0x00000000
	.align		4
        /*0014*/ 	.word	0xfffffffd
	.align		4
        /*0018*/ 	.word	0x00000000
	.align		4
        /*001c*/ 	.word	0xfffffffc


//--------------------- .text.triton_poi_fused_max_pool2d_with_indices_9 --------------------------
	.section	.text.triton_poi_fused_max_pool2d_with_indices_9,"ax",@progbits
	.align	128
        .global         triton_poi_fused_max_pool2d_with_indices_9
        .type           triton_poi_fused_max_pool2d_with_indices_9,@function
        .size           triton_poi_fused_max_pool2d_with_indices_9,(.L_x_1 - triton_poi_fused_max_pool2d_with_indices_9)
        .other          triton_poi_fused_max_pool2d_with_indices_9,@"STO_CUDA_ENTRY STV_DEFAULT"
triton_poi_fused_max_pool2d_with_indices_9:
.text.triton_poi_fused_max_pool2d_with_indices_9:
[----:B------:R-:W-:Y:S01]  /*0000*/  LDC R1, c[0x0][0x28] ;  /* 0x00000a00ff017b82 */ /* 0x000fe20000000800 */
[----:B------:R-:W1:Y:S07]  /*0010*/  S2R R7, SR_CTAID.X ;  /* 0x0000000000077919 */ /* 0x000e6e0000002500 */
[----:B------:R-:W2:Y:S01]  /*0020*/  LDC.64 R2, c[0x0][0x210] ;  /* 0x00008400ff027b82 */ /* 0x000ea20000000a00 */
[----:B------:R-:W-:Y:S01]  /*0030*/  ULDC.64 UR4, c[0x0][0x208] ;  /* 0x0000820000047ab9 */ /* 0x000fe20000000a00 */
[----:B------:R-:W-:Y:S01]  /*0040*/  ULDC.64 UR6, c[0x0][0x220] ;  /* 0x0000880000067ab9 */ /* 0x000fe20000000a00 */
[----:B------:R-:W3:Y:S05]  /*0050*/  S2R R4, SR_TID.X ;  /* 0x0000000000047919 */ /* 0x000eea0000002100 */
[----:B------:R-:W4:Y:S01]  /*0060*/  LDC.64 R14, c[0x0][0x218] ;  /* 0x00008600ff0e7b82 */ /* 0x000f220000000a00 */
[----:B-1----:R-:W-:Y:S01]  /*0070*/  SHF.R.U32.HI R6, RZ, 0x17, R7 ;  /* 0x00000017ff067819 */ /* 0x002fe20000011607 */
[----:B------:R-:W-:-:S03]  /*0080*/  IMAD.SHL.U32 R0, R7, 0x100, RZ ;  /* 0x0000010007007824 */ /* 0x000fc600078e00ff */
[----:B------:R-:W-:Y:S01]  /*0090*/  SGXT.U32 R6, R6, 0x1 ;  /* 0x000000010606781a */ /* 0x000fe20000000000 */
[----:B---3--:R-:W-:Y:S02]  /*00a0*/  IMAD.SHL.U32 R4, R4, 0x2, RZ ;  /* 0x0000000204047824 */ /* 0x008fe400078e00ff */
[----:B------:R-:W-:-:S03]  /*00b0*/  VIADD R5, R0, 0x1 ;  /* 0x0000000100057836 */ /* 0x000fc60000000000 */
[----:B------:R-:W-:Y:S01]  /*00c0*/  LOP3.LUT R0, R4, 0xfe, RZ, 0xc0, !PT ;  /* 0x000000fe04007812 */ /* 0x000fe200078ec0ff */
[----:B------:R-:W-:-:S03]  /*00d0*/  IMAD.IADD R6, R5, 0x1, R6 ;  /* 0x0000000105067824 */ /* 0x000fc600078e0206 */
[----:B------:R-:W-:Y:S02]  /*00e0*/  PRMT R0, R0, 0x6540, R7 ;  /* 0x0000654000007816 */ /* 0x000fe40000000007 */
[----:B------:R-:W-:-:S03]  /*00f0*/  LOP3.LUT R6, R6, 0x7fffff02, RZ, 0xc0, !PT ;  /* 0x7fffff0206067812 */ /* 0x000fc600078ec0ff */
[----:B------:R-:W-:Y:S02]  /*0100*/  IMAD.SHL.U32 R7, R0, 0x4, RZ ;  /* 0x0000000400077824 */ /* 0x000fe400078e00ff */
[----:B------:R-:W-:Y:S02]  /*0110*/  IMAD.IADD R6, R5, 0x1, -R6 ;  /* 0x0000000105067824 */ /* 0x000fe400078e0a06 */
[----:B--2---:R-:W-:-:S04]  /*0120*/  IMAD.WIDE R4, R7, 0x4, R2 ;  /* 0x0000000407047825 */ /* 0x004fc800078e0202 */
[----:B------:R-:W-:Y:S01]  /*0130*/  IMAD R13, R6, 0x2, R7 ;  /* 0x00000002060d7824 */ /* 0x000fe200078e0207 */
[----:B------:R-:W2:Y:S03]  /*0140*/  LDG.E.EL R17, desc[UR4][R4.64+0x4] ;  /* 0x0000040404117981 */ /* 0x000ea6000c2e1900 */
[C-C-:B------:R-:W-:Y:S01]  /*0150*/  IMAD.WIDE R8, R13.reuse, 0x4, R2.reuse ;  /* 0x000000040d087825 */ /* 0x140fe200078e0202 */
[----:B------:R-:W2:Y:S03]  /*0160*/  LDG.E.EL R6, desc[UR4][R4.64] ;  /* 0x0000000404067981 */ /* 0x000ea6000c2e1900 */
[----:B------:R-:W-:Y:S01]  /*0170*/  VIADD R11, R13, 0x4 ;  /* 0x000000040d0b7836 */ /* 0x000fe20000000000 */
[----:B------:R-:W3:Y:S04]  /*0180*/  LDG.E.EL R16, desc[UR4][R8.64] ;  /* 0x0000000408107981 */ /* 0x000ee8000c2e1900 */
[----:B------:R-:W3:Y:S01]  /*0190*/  LDG.E.EL R19, desc[UR4][R8.64+0x4] ;  /* 0x0000040408137981 */ /* 0x000ee2000c2e1900 */
[----:B------:R-:W-:-:S03]  /*01a0*/  IMAD.WIDE R10, R11, 0x4, R2 ;  /* 0x000000040b0a7825 */ /* 0x000fc600078e0202 */
[----:B------:R-:W5:Y:S04]  /*01b0*/  LDG.E.EL R7, desc[UR4][R4.64+0x10] ;  /* 0x0000100404077981 */ /* 0x000f68000c2e1900 */
[----:B------:R-:W4:Y:S01]  /*01c0*/  LDG.E.EL R10, desc[UR4][R10.64] ;  /* 0x000000040a0a7981 */ /* 0x000f22000c2e1900 */
[----:B------:R-:W-:-:S04]  /*01d0*/  VIADD R13, R13, 0x5 ;  /* 0x000000050d0d7836 */ /* 0x000fc80000000000 */
[----:B------:R-:W-:Y:S02]  /*01e0*/  IMAD.WIDE R12, R13, 0x4, R2 ;  /* 0x000000040d0c7825 */ /* 0x000fe400078e0202 */
[----:B------:R1:W4:Y:S04]  /*01f0*/  LDG.E.EL R2, desc[UR4][R4.64+0x14] ;  /* 0x0000140404027981 */ /* 0x000328000c2e1900 */
[----:B------:R-:W4:Y:S01]  /*0200*/  LDG.E.EL R3, desc[UR4][R12.64] ;  /* 0x000000040c037981 */ /* 0x000f22000c2e1900 */
[----:B--2---:R-:W-:Y:S02]  /*0210*/  FSETP.GT.AND P5, PT, R17, R6, PT ;  /* 0x000000061100720b */ /* 0x004fe40003fa4000 */
[C---:B---3--:R-:W-:Y:S02]  /*0220*/  FSETP.GT.AND P2, PT, R19.reuse, R16, PT ;  /* 0x000000101300720b */ /* 0x048fe40003f44000 */
[----:B------:R-:W-:-:S02]  /*0230*/  FSETP.NAN.AND P0, PT, R19, R19, PT ;  /* 0x000000131300720b */ /* 0x000fc40003f08000 */
[----:B-----5:R-:W-:Y:S02]  /*0240*/  FSETP.NAN.AND P3, PT, R7, R7, PT ;  /* 0x000000070700720b */ /* 0x020fe40003f68000 */
[----:B------:R-:W-:Y:S02]  /*0250*/  FSETP.NAN.AND P1, PT, R17, R17, PT ;  /* 0x000000111100720b */ /* 0x000fe40003f28000 */
[----:B----4-:R-:W-:-:S03]  /*0260*/  FSETP.NAN.AND P4, PT, R10, R10, PT ;  /* 0x0000000a0a00720b */ /* 0x010fc60003f88000 */
[----:B------:R-:W-:Y:S02]  /*0270*/  @!P5 SEL R17, R17, R6, P1 ;  /* 0x000000061111d207 */ /* 0x000fe40000800000 */
[----:B------:R-:W-:Y:S02]  /*0280*/  @!P2 SEL R19, R19, R16, P0 ;  /* 0x000000101313a207 */ /* 0x000fe40000000000 */
[----:B------:R-:W-:Y:S02]  /*0290*/  FSETP.GEU.AND P1, PT, R17, R7, PT ;  /* 0x000000071100720b */ /* 0x000fe40003f2e000 */
[----:B------:R-:W-:Y:S02]  /*02a0*/  FSETP.GEU.AND P0, PT, R19, R10, PT ;  /* 0x0000000a1300720b */ /* 0x000fe40003f0e000 */
[----:B------:R-:W-:Y:S02]  /*02b0*/  @!P3 SEL R7, R7, R17, !P1 ;  /* 0x000000110707b207 */ /* 0x000fe40004800000 */
[----:B------:R-:W-:-:S02]  /*02c0*/  @!P4 SEL R10, R10, R19, !P0 ;  /* 0x000000130a0ac207 */ /* 0x000fc40004000000 */
[----:B-1----:R-:W-:Y:S02]  /*02d0*/  SEL R5, RZ, 0x1, !P5 ;  /* 0x00000001ff057807 */ /* 0x002fe40006800000 */
[----:B------:R-:W-:Y:S02]  /*02e0*/  FSETP.NAN.AND P4, PT, R3, R3, PT ;  /* 0x000000030300720b */ /* 0x000fe40003f88000 */
[----:B------:R-:W-:Y:S02]  /*02f0*/  FSETP.NAN.AND P3, PT, R2, R2, PT ;  /* 0x000000020200720b */ /* 0x000fe40003f68000 */
[----:B------:R-:W-:Y:S02]  /*0300*/  SEL R4, RZ, 0x1, !P2 ;  /* 0x00000001ff047807 */ /* 0x000fe40005000000 */
[----:B------:R-:W-:Y:S02]  /*0310*/  SEL R9, R5, 0x2, P1 ;  /* 0x0000000205097807 */ /* 0x000fe40000800000 */
[----:B------:R-:W-:-:S02]  /*0320*/  SEL R6, R4, 0x2, P0 ;  /* 0x0000000204067807 */ /* 0x000fc40000000000 */
[----:B------:R-:W-:Y:S02]  /*0330*/  FSETP.GEU.AND P1, PT, R7, R2, PT ;  /* 0x000000020700720b */ /* 0x000fe40003f2e000 */
[----:B------:R-:W-:Y:S02]  /*0340*/  FSETP.GEU.AND P0, PT, R10, R3, PT ;  /* 0x000000030a00720b */ /* 0x000fe40003f0e000 */
[----:B------:R-:W-:Y:S02]  /*0350*/  SEL R11, R9, 0x3, P1 ;  /* 0x00000003090b7807 */ /* 0x000fe40000800000 */
[----:B------:R-:W-:Y:S02]  /*0360*/  SEL R6, R6, 0x3, P0 ;  /* 0x0000000306067807 */ /* 0x000fe40000000000 */
[----:B------:R-:W-:Y:S01]  /*0370*/  IADD3 R8, P2, R0, UR6, RZ ;  /* 0x0000000600087c10 */ /* 0x000fe2000ff5e0ff */
[----:B------:R-:W-:Y:S01]  /*0380*/  IMAD.WIDE R4, R0, 0x4, R14 ;  /* 0x0000000400047825 */ /* 0x000fe200078e020e */
[----:B------:R-:W-:-:S02]  /*0390*/  @!P4 SEL R3, R3, R10, !P0 ;  /* 0x0000000a0303c207 */ /* 0x000fc40004000000 */
[----:B------:R-:W-:Y:S01]  /*03a0*/  @!P3 SEL R2, R2, R7, !P1 ;  /* 0x000000070202b207 */ /* 0x000fe20004800000 */
[----:B------:R-:W-:Y:S01]  /*03b0*/  IMAD R11, R6, 0x100, R11 ;  /* 0x00000100060b7824 */ /* 0x000fe200078e020b */
[----:B------:R-:W-:-:S03]  /*03c0*/  LEA.HI.X.SX32 R9, R0, UR7, 0x1, P2 ;  /* 0x0000000700097c11 */ /* 0x000fc600090f0eff */
[----:B------:R-:W-:Y:S04]  /*03d0*/  STG.E.64 desc[UR4][R4.64], R2 ;  /* 0x0000000204007986 */ /* 0x000fe8000c101b04 */
[----:B------:R-:W-:Y:S01]  /*03e0*/  STG.E.U16 desc[UR4][R8.64], R11 ;  /* 0x0000000b08007986 */ /* 0x000fe2000c101504 */
[----:B------:R-:W-:Y:S05]  /*03f0*/  EXIT ;  /* 0x000000000000794d */ /* 0x000fea0003800000 */
.L_x_0:
[----:B------:R-:W-:-:S00]  /*0400*/  BRA `(.L_x_0) ;  /* 0xfffffffc00fc7947 */ /* 0x000fc0000383ffff */
[----:B------:R-:W-:-:S00]  /*0410*/  NOP ;  /* 0x0000000000007918 */ /* 0x000fc00000000000 */
        /* <DEDUP_REMOVED lines=14> */
.L_x_1:


//--------------------- .nv.constant0.triton_poi_fused_max_pool2d_with_indices_9 --------------------------
	.section	.nv.constant0.triton_poi_fused_max_pool2d_with_indices_9,"a",@progbits
	.sectionflags	@""
	.align	4
.nv.constant0.triton_poi_fused_max_pool2d_with_indices_9:
	.zero		556
